	.headerflags	@"EF_CUDA_TEXMODE_UNIFIED EF_CUDA_64BIT_ADDRESS EF_CUDA_ACCELERATORS EF_CUDA_SM90 EF_CUDA_VIRTUAL_SM(EF_CUDA_SM90)"
	.elftype	@"ET_EXEC"


//--------------------- .nv.info                  --------------------------
	.section	.nv.info,"",@"SHT_CUDA_INFO"
	.align	4


	//----- nvinfo : EIATTR_REGCOUNT
	.align		4
        /*0000*/ 	.byte	0x04, 0x2f
        /*0002*/ 	.short	(.L_1 - .L_0)
	.align		4
.L_0:
        /*0004*/ 	.word	index@(triton_poi_fused_add_convolution_mul_15)
        /*0008*/ 	.word	0x00000020


	//----- nvinfo : EIATTR_MIN_STACK_SIZE
	.align		4
.L_1:
        /*000c*/ 	.byte	0x04, 0x12
        /*000e*/ 	.short	(.L_3 - .L_2)
	.align		4
.L_2:
        /*0010*/ 	.word	index@(triton_poi_fused_add_convolution_mul_15)
        /*0014*/ 	.word	0x00000000


	//----- nvinfo : EIATTR_FRAME_SIZE
	.align		4
.L_3:
        /*0018*/ 	.byte	0x04, 0x11
        /*001a*/ 	.short	(.L_5 - .L_4)
	.align		4
.L_4:
        /*001c*/ 	.word	index@(triton_poi_fused_add_convolution_mul_15)
        /*0020*/ 	.word	0x00000000


	//----- nvinfo : EIATTR_MIN_STACK_SIZE
	.align		4
.L_5:
        /*0024*/ 	.byte	0x04, 0x12
        /*0026*/ 	.short	(.L_7 - .L_6)
	.align		4
.L_6:
        /*0028*/ 	.word	index@(triton_poi_fused_add_convolution_mul_15)
        /*002c*/ 	.word	0x00000000
.L_7:


//--------------------- .nv.info.triton_poi_fused_add_convolution_mul_15 --------------------------
	.section	.nv.info.triton_poi_fused_add_convolution_mul_15,"",@"SHT_CUDA_INFO"
	.sectionflags	@""
	.align	4


	//----- nvinfo : EIATTR_CUDA_API_VERSION
	.align		4
        /*0000*/ 	.byte	0x04, 0x37
        /*0002*/ 	.short	(.L_9 - .L_8)
.L_8:
        /*0004*/ 	.word	0x0000007c


	//----- nvinfo : EIATTR_KPARAM_INFO
	.align		4
.L_9:
        /*0008*/ 	.byte	0x04, 0x17
        /*000a*/ 	.short	(.L_11 - .L_10)
.L_10:
        /*000c*/ 	.word	0x00000000
        /*0010*/ 	.short	0x0005
        /*0012*/ 	.short	0x0028
        /*0014*/ 	.byte	0x00, 0xf0, 0x11, 0x00


	//----- nvinfo : EIATTR_KPARAM_INFO
	.align		4
.L_11:
        /*0018*/ 	.byte	0x04, 0x17
        /*001a*/ 	.short	(.L_13 - .L_12)
.L_12:
        /*001c*/ 	.word	0x00000000
        /*0020*/ 	.short	0x0004
        /*0022*/ 	.short	0x0020
        /*0024*/ 	.byte	0x00, 0xf4, 0x21, 0x00


	//----- nvinfo : EIATTR_KPARAM_INFO
	.align		4
.L_13:
        /*0028*/ 	.byte	0x04, 0x17
        /*002a*/ 	.short	(.L_15 - .L_14)
.L_14:
        /*002c*/ 	.word	0x00000000
        /*0030*/ 	.short	0x0003
        /*0032*/ 	.short	0x0018
        /*0034*/ 	.byte	0x00, 0xf4, 0x21, 0x00


	//----- nvinfo : EIATTR_KPARAM_INFO
	.align		4
.L_15:
        /*0038*/ 	.byte	0x04, 0x17
        /*003a*/ 	.short	(.L_17 - .L_16)
.L_16:
        /*003c*/ 	.word	0x00000000
        /*0040*/ 	.short	0x0002
        /*0042*/ 	.short	0x0010
        /*0044*/ 	.byte	0x00, 0xf4, 0x21, 0x00


	//----- nvinfo : EIATTR_KPARAM_INFO
	.align		4
.L_17:
        /*0048*/ 	.byte	0x04, 0x17
        /*004a*/ 	.short	(.L_19 - .L_18)
.L_18:
        /*004c*/ 	.word	0x00000000
        /*0050*/ 	.short	0x0001
        /*0052*/ 	.short	0x0008
        /*0054*/ 	.byte	0x00, 0xf4, 0x21, 0x00


	//----- nvinfo : EIATTR_KPARAM_INFO
	.align		4
.L_19:
        /*0058*/ 	.byte	0x04, 0x17
        /*005a*/ 	.short	(.L_21 - .L_20)
.L_20:
        /*005c*/ 	.word	0x00000000
        /*0060*/ 	.short	0x0000
        /*0062*/ 	.short	0x0000
        /*0064*/ 	.byte	0x00, 0xf4, 0x21, 0x00


	//----- nvinfo : EIATTR_SPARSE_MMA_MASK
	.align		4
.L_21:
        /*0068*/ 	.byte	0x03, 0x50
        /*006a*/ 	.short	0x0000


	//----- nvinfo : EIATTR_MAXREG_COUNT
	.align		4
        /*006c*/ 	.byte	0x03, 0x1b
        /*006e*/ 	.short	0x00ff


	//----- nvinfo : EIATTR_EXIT_INSTR_OFFSETS
	.align		4
        /*0070*/ 	.byte	0x04, 0x1c
        /*0072*/ 	.short	(.L_23 - .L_22)


	//   ....[0]....
.L_22:
        /*0074*/ 	.word	0x00000300


	//----- nvinfo : EIATTR_REQNTID
	.align		4
.L_23:
        /*0078*/ 	.byte	0x04, 0x10
        /*007a*/ 	.short	(.L_25 - .L_24)
.L_24:
        /*007c*/ 	.word	0x00000080
        /*0080*/ 	.word	0x00000001
        /*0084*/ 	.word	0x00000001


	//----- nvinfo : EIATTR_CBANK_PARAM_SIZE
	.align		4
.L_25:
        /*0088*/ 	.byte	0x03, 0x19
        /*008a*/ 	.short	0x002c


	//----- nvinfo : EIATTR_PARAM_CBANK
	.align		4
        /*008c*/ 	.byte	0x04, 0x0a
        /*008e*/ 	.short	(.L_27 - .L_26)
	.align		4
.L_26:
        /*0090*/ 	.word	index@(.nv.constant0.triton_poi_fused_add_convolution_mul_15)
        /*0094*/ 	.short	0x0210
        /*0096*/ 	.short	0x002c


	//----- nvinfo : EIATTR_SW_WAR
	.align		4
.L_27:
        /*0098*/ 	.byte	0x04, 0x36
        /*009a*/ 	.short	(.L_29 - .L_28)
.L_28:
        /*009c*/ 	.word	0x00000008
.L_29:


//--------------------- .nv.callgraph             --------------------------
	.section	.nv.callgraph,"",@"SHT_CUDA_CALLGRAPH"
	.align	4
	.sectionentsize	8
	.align		4
        /*0000*/ 	.word	0x00000000
	.align		4
        /*0004*/ 	.word	0xffffffff
	.align		4
        /*0008*/ 	.word	0x00000000
	.align		4
        /*000c*/ 	.word	0xfffffffe
	.align		4
        /*0010*/ 	.word	0x00000000
	.align		4
        /*0014*/ 	.word	0xfffffffd
	.align		4
        /*0018*/ 	.word	0x00000000
	.align		4
        /*001c*/ 	.word	0xfffffffc


//--------------------- .text.triton_poi_fused_add_convolution_mul_15 --------------------------
	.section	.text.triton_poi_fused_add_convolution_mul_15,"ax",@progbits
	.align	128
        .global         triton_poi_fused_add_convolution_mul_15
        .type           triton_poi_fused_add_convolution_mul_15,@function
        .size           triton_poi_fused_add_convolution_mul_15,(.L_x_1 - triton_poi_fused_add_convolution_mul_15)
        .other          triton_poi_fused_add_convolution_mul_15,@"STO_CUDA_ENTRY STV_DEFAULT"
triton_poi_fused_add_convolution_mul_15:
.text.triton_poi_fused_add_convolution_mul_15:
[----:B------:R-:W-:Y:S01]  /*0000*/  LDC R1, c[0x0][0x28] ;  /* 0x00000a00ff017b82 */ /* 0x000fe20000000800 */
[----:B------:R-:W1:Y:S07]  /*0010*/  S2R R0, SR_TID.X ;  /* 0x0000000000007919 */ /* 0x000e6e0000002100 */
[----:B------:R-:W2:Y:S01]  /*0020*/  LDC.64 R8, c[0x0][0x218] ;  /* 0x00008600ff087b82 */ /* 0x000ea20000000a00 */
[----:B------:R-:W-:Y:S01]  /*0030*/  ULDC.64 UR4, c[0x0][0x208] ;  /* 0x0000820000047ab9 */ /* 0x000fe20000000a00 */
[----:B------:R-:W3:Y:S06]  /*0040*/  S2R R5, SR_CTAID.X ;  /* 0x0000000000057919 */ /* 0x000eec0000002500 */
[----:B------:R-:W4:Y:S08]  /*0050*/  LDC.64 R2, c[0x0][0x210] ;  /* 0x00008400ff027b82 */ /* 0x000f300000000a00 */
[----:B------:R-:W5:Y:S08]  /*0060*/  LDC.64 R16, c[0x0][0x228] ;  /* 0x00008a00ff107b82 */ /* 0x000f700000000a00 */
[----:B------:R-:W5:Y:S01]  /*0070*/  LDC.64 R28, c[0x0][0x220] ;  /* 0x00008800ff1c7b82 */ /* 0x000f620000000a00 */
[----:B-1----:R-:W-:-:S04]  /*0080*/  SHF.L.U32 R0, R0, 0x2, RZ ;  /* 0x0000000200007819 */ /* 0x002fc800000006ff */
[----:B------:R-:W-:Y:S02]  /*0090*/  LOP3.LUT R0, R0, 0x1fc, RZ, 0xc0, !PT ;  /* 0x000001fc00007812 */ /* 0x000fe400078ec0ff */
[----:B---3--:R-:W-:Y:S02]  /*00a0*/  SHF.R.S32.HI R4, RZ, 0x15, R5 ;  /* 0x00000015ff047819 */ /* 0x008fe40000011405 */
[----:B------:R-:W-:Y:S02]  /*00b0*/  LEA R0, R5, R0, 0xa ;  /* 0x0000000005007211 */ /* 0x000fe400078e50ff */
[----:B------:R-:W-:-:S03]  /*00c0*/  SGXT R5, R4, 0x1 ;  /* 0x000000010405781a */ /* 0x000fc60000000200 */
[----:B----4-:R-:W-:Y:S01]  /*00d0*/  IMAD.WIDE R2, R0, 0x4, R2 ;  /* 0x0000000400027825 */ /* 0x010fe200078e0202 */
[----:B------:R-:W-:-:S04]  /*00e0*/  LEA.HI R5, R5, R0, RZ, 0x8 ;  /* 0x0000000005057211 */ /* 0x000fc800078f40ff */
[----:B------:R-:W-:Y:S01]  /*00f0*/  LOP3.LUT R5, R5, 0xffffff00, RZ, 0xc0, !PT ;  /* 0xffffff0005057812 */ /* 0x000fe200078ec0ff */
[----:B------:R-:W3:Y:S03]  /*0100*/  LDG.E.128 R24, desc[UR4][R2.64] ;  /* 0x0000000402187981 */ /* 0x000ee6000c1e1d00 */
[----:B------:R-:W-:Y:S02]  /*0110*/  IADD3 R13, R0, -R5, RZ ;  /* 0x80000005000d7210 */ /* 0x000fe40007ffe0ff */
[----:B------:R-:W4:Y:S03]  /*0120*/  LDG.E.128 R4, desc[UR4][R2.64+0x800] ;  /* 0x0008000402047981 */ /* 0x000f26000c1e1d00 */
[----:B--2---:R-:W-:-:S06]  /*0130*/  IMAD.WIDE R8, R13, 0x4, R8 ;  /* 0x000000040d087825 */ /* 0x004fcc00078e0208 */
[----:B------:R-:W3:Y:S01]  /*0140*/  LDG.E.EL.128 R8, desc[UR4][R8.64] ;  /* 0x0000000408087981 */ /* 0x000ee2000c2e1d00 */
[----:B-----5:R-:W-:-:S04]  /*0150*/  IMAD.WIDE R16, R13, 0x4, R16 ;  /* 0x000000040d107825 */ /* 0x020fc800078e0210 */
[----:B0-----:R-:W-:Y:S02]  /*0160*/  IMAD.WIDE R28, R0, 0x4, R28 ;  /* 0x00000004001c7825 */ /* 0x001fe400078e021c */
[----:B------:R-:W2:Y:S04]  /*0170*/  LDG.E.EL.128 R16, desc[UR4][R16.64] ;  /* 0x0000000410107981 */ /* 0x000ea8000c2e1d00 */
[----:B------:R-:W2:Y:S04]  /*0180*/  LDG.E.128 R12, desc[UR4][R28.64] ;  /* 0x000000041c0c7981 */ /* 0x000ea8000c1e1d00 */
[----:B------:R-:W5:Y:S01]  /*0190*/  LDG.E.128 R20, desc[UR4][R28.64+0x800] ;  /* 0x000800041c147981 */ /* 0x000f62000c1e1d00 */
[--C-:B---3--:R-:W-:Y:S01]  /*01a0*/  FADD R24, R24, R8.reuse ;  /* 0x0000000818187221 */ /* 0x108fe20000000000 */
[----:B----4-:R-:W-:Y:S01]  /*01b0*/  FADD R4, R4, R8 ;  /* 0x0000000804047221 */ /* 0x010fe20000000000 */
[--C-:B------:R-:W-:Y:S01]  /*01c0*/  FADD R25, R25, R9.reuse ;  /* 0x0000000919197221 */ /* 0x100fe20000000000 */
[----:B------:R-:W-:-:S02]  /*01d0*/  FADD R5, R5, R9 ;  /* 0x0000000905057221 */ /* 0x000fc40000000000 */
[----:B------:R-:W0:Y:S01]  /*01e0*/  LDC.64 R8, c[0x0][0x230] ;  /* 0x00008c00ff087b82 */ /* 0x000e220000000a00 */
[--C-:B------:R-:W-:Y:S01]  /*01f0*/  FADD R26, R26, R10.reuse ;  /* 0x0000000a1a1a7221 */ /* 0x100fe20000000000 */
[----:B------:R-:W-:Y:S01]  /*0200*/  FADD R6, R6, R10 ;  /* 0x0000000a06067221 */ /* 0x000fe20000000000 */
[--C-:B------:R-:W-:Y:S01]  /*0210*/  FADD R27, R27, R11.reuse ;  /* 0x0000000b1b1b7221 */ /* 0x100fe20000000000 */
[----:B------:R-:W-:Y:S01]  /*0220*/  FADD R7, R7, R11 ;  /* 0x0000000b07077221 */ /* 0x000fe20000000000 */
[----:B--2---:R-:W-:Y:S01]  /*0230*/  FFMA R12, R16, R24, R12 ;  /* 0x00000018100c7223 */ /* 0x004fe2000000000c */
[----:B------:R-:W-:Y:S01]  /*0240*/  FFMA R13, R17, R25, R13 ;  /* 0x00000019110d7223 */ /* 0x000fe2000000000d */
[----:B------:R-:W-:Y:S01]  /*0250*/  FFMA R14, R18, R26, R14 ;  /* 0x0000001a120e7223 */ /* 0x000fe2000000000e */
[----:B------:R-:W-:Y:S01]  /*0260*/  FFMA R15, R19, R27, R15 ;  /* 0x0000001b130f7223 */ /* 0x000fe2000000000f */
[----:B-----5:R-:W-:Y:S01]  /*0270*/  FFMA R20, R16, R4, R20 ;  /* 0x0000000410147223 */ /* 0x020fe20000000014 */
[----:B------:R-:W-:Y:S01]  /*0280*/  FFMA R21, R17, R5, R21 ;  /* 0x0000000511157223 */ /* 0x000fe20000000015 */
[----:B------:R-:W-:Y:S01]  /*0290*/  FFMA R22, R18, R6, R22 ;  /* 0x0000000612167223 */ /* 0x000fe20000000016 */
[----:B------:R-:W-:Y:S01]  /*02a0*/  FFMA R23, R19, R7, R23 ;  /* 0x0000000713177223 */ /* 0x000fe20000000017 */
[----:B------:R-:W-:Y:S04]  /*02b0*/  STG.E.128 desc[UR4][R2.64], R24 ;  /* 0x0000001802007986 */ /* 0x000fe8000c101d04 */
[----:B------:R-:W-:Y:S01]  /*02c0*/  STG.E.128 desc[UR4][R2.64+0x800], R4 ;  /* 0x0008000402007986 */ /* 0x000fe2000c101d04 */
[----:B0-----:R-:W-:-:S05]  /*02d0*/  IMAD.WIDE R8, R0, 0x4, R8 ;  /* 0x0000000400087825 */ /* 0x001fca00078e0208 */
[----:B------:R-:W-:Y:S04]  /*02e0*/  STG.E.128 desc[UR4][R8.64], R12 ;  /* 0x0000000c08007986 */ /* 0x000fe8000c101d04 */
[----:B------:R-:W-:Y:S01]  /*02f0*/  STG.E.128 desc[UR4][R8.64+0x800], R20 ;  /* 0x0008001408007986 */ /* 0x000fe2000c101d04 */
[----:B------:R-:W-:Y:S05]  /*0300*/  EXIT ;  /* 0x000000000000794d */ /* 0x000fea0003800000 */
.L_x_0:
[----:B------:R-:W-:-:S00]  /*0310*/  BRA `(.L_x_0) ;  /* 0xfffffffc00fc7947 */ /* 0x000fc0000383ffff */
[----:B------:R-:W-:-:S00]  /*0320*/  NOP ;  /* 0x0000000000007918 */ /* 0x000fc00000000000 */
        /* <DEDUP_REMOVED lines=13> */
.L_x_1:


//--------------------- .nv.constant0.triton_poi_fused_add_convolution_mul_15 --------------------------
	.section	.nv.constant0.triton_poi_fused_add_convolution_mul_15,"a",@progbits
	.sectionflags	@""
	.align	4
.nv.constant0.triton_poi_fused_add_convolution_mul_15:
	.zero		572
